//
// Generated by NVIDIA NVVM Compiler
//
// Compiler Build ID: CL-36424714
// Cuda compilation tools, release 13.0, V13.0.88
// Based on NVVM 20.0.0
//

.version 9.0
.target sm_100
.address_size 64

	// .globl	_Z12hello_kernelv
.extern .func  (.param .b32 func_retval0) vprintf
(
	.param .b64 vprintf_param_0,
	.param .b64 vprintf_param_1
)
;
.global .align 1 .b8 $str[28] = {72, 101, 108, 108, 111, 32, 87, 111, 114, 108, 100, 32, 102, 114, 111, 109, 32, 84, 104, 114, 101, 97, 100, 32, 37, 100, 10};

.visible .entry _Z12hello_kernelv()
{
	.local .align 8 .b8 	__local_depot0[8];
	.reg .b64 	%SP;
	.reg .b64 	%SPL;
	.reg .b32 	%r<4>;
	.reg .b64 	%rd<5>;

	mov.u64 	%SPL, __local_depot0;
	cvta.local.u64 	%SP, %SPL;
	add.u64 	%rd1, %SP, 0;
	add.u64 	%rd2, %SPL, 0;
	mov.u32 	%r1, %tid.x;
	st.local.u32 	[%rd2], %r1;
	mov.u64 	%rd3, $str;
	cvta.global.u64 	%rd4, %rd3;
	{ // callseq 0, 0
	.param .b64 param0;
	st.param.b64 	[param0], %rd4;
	.param .b64 param1;
	st.param.b64 	[param1], %rd1;
	.param .b32 retval0;
	call.uni (retval0), 
	vprintf, 
	(
	param0, 
	param1
	);
	ld.param.b32 	%r2, [retval0];
	} // callseq 0
	ret;

}


// ===== COMPILED SASS (sm_100) =====

	.target	sm_100

	.elftype	@"ET_EXEC"


//--------------------- .note.nv.tkinfo           --------------------------
	.section	.note.nv.tkinfo,"",@"SHT_NOTE"
	.sectionflags	@"SHF_NOTE_NV_TKINFO"
	.tkinfo
        /*0018*/ 	.word	0x00000002
        /*0030*/ 	.string	""
        /*0030*/ 	.string	"ptxas"
        /*0030*/ 	.string	"Cuda compilation tools, release 13.0, V13.0.88"
        /*0030*/ 	.string	"Build cuda_13.0.r13.0/compiler.36424714_0"
        /*0030*/ 	.string	"-arch sm_100 -m 64 "



//--------------------- .note.nv.cuinfo           --------------------------
	.section	.note.nv.cuinfo,"",@"SHT_NOTE"
	.sectionflags	@"SHF_NOTE_NV_CUINFO"
        /*0018*/ 	.short	0x0002
        /*001a*/ 	.short	0x0064
        /*001c*/ 	.short	0x0082
	.zero		2


//--------------------- .nv.info                  --------------------------
	.section	.nv.info,"",@"SHT_CUDA_INFO"
	.align	4


	//----- nvinfo : EIATTR_REGCOUNT
	.align		4
        /*0000*/ 	.byte	0x04, 0x2f
        /*0002*/ 	.short	(.L_2 - .L_1)
	.align		4
.L_1:
        /*0004*/ 	.word	index@(_Z12hello_kernelv)
        /*0008*/ 	.word	0x00000018


	//----- nvinfo : EIATTR_FRAME_SIZE
	.align		4
.L_2:
        /*000c*/ 	.byte	0x04, 0x11
        /*000e*/ 	.short	(.L_4 - .L_3)
	.align		4
.L_3:
        /*0010*/ 	.word	index@(_Z12hello_kernelv)
        /*0014*/ 	.word	0x00000008


	//----- nvinfo : EIATTR_MIN_STACK_SIZE
	.align		4
.L_4:
        /*0018*/ 	.byte	0x04, 0x12
        /*001a*/ 	.short	(.L_6 - .L_5)
	.align		4
.L_5:
        /*001c*/ 	.word	index@(_Z12hello_kernelv)
        /*0020*/ 	.word	0x00000008
.L_6:


//--------------------- .nv.compat                --------------------------
	.section	.nv.compat,"",@"SHT_CUDA_COMPAT_INFO"
	.align	4
        /*0000*/ 	.byte	0x02, 0x09, 0x00, 0x00, 0x02, 0x02, 0x01, 0x00, 0x02, 0x05, 0x05, 0x00, 0x03, 0x07, 0x01, 0x01
        /*0010*/ 	.byte	0x02, 0x03, 0x00, 0x00, 0x02, 0x06, 0x01, 0x00, 0x04, 0x0b, 0x08, 0x00, 0x09, 0x00, 0x00, 0x00
        /*0020*/ 	.byte	0x00, 0x00, 0x00, 0x00


//--------------------- .nv.info._Z12hello_kernelv --------------------------
	.section	.nv.info._Z12hello_kernelv,"",@"SHT_CUDA_INFO"
	.sectionflags	@""
	.align	4


	//----- nvinfo : EIATTR_CUDA_API_VERSION
	.align		4
        /*0000*/ 	.byte	0x04, 0x37
        /*0002*/ 	.short	(.L_8 - .L_7)
.L_7:
        /*0004*/ 	.word	0x00000082


	//----- nvinfo : EIATTR_SPARSE_MMA_MASK
	.align		4
.L_8:
        /*0008*/ 	.byte	0x03, 0x50
        /*000a*/ 	.short	0x0000


	//----- nvinfo : EIATTR_MAXREG_COUNT
	.align		4
        /*000c*/ 	.byte	0x03, 0x1b
        /*000e*/ 	.short	0x00ff


	//----- nvinfo : EIATTR_EXTERNS
	.align		4
        /*0010*/ 	.byte	0x04, 0x0f
        /*0012*/ 	.short	(.L_10 - .L_9)


	//   ....[0]....
	.align		4
.L_9:
        /*0014*/ 	.word	index@(vprintf)


	//----- nvinfo : EIATTR_MERCURY_ISA_VERSION
	.align		4
.L_10:
        /*0018*/ 	.byte	0x03, 0x5f
        /*001a*/ 	.short	0x0101


	//----- nvinfo : EIATTR_VRC_CTA_INIT_COUNT
	.align		4
        /*001c*/ 	.byte	0x02, 0x4a
	.zero		1
	.zero		1


	//----- nvinfo : EIATTR_SYSCALL_OFFSETS
	.align		4
        /*0020*/ 	.byte	0x04, 0x46
        /*0022*/ 	.short	(.L_12 - .L_11)


	//   ....[0]....
.L_11:
        /*0024*/ 	.word	0x000000e0


	//----- nvinfo : EIATTR_EXIT_INSTR_OFFSETS
	.align		4
.L_12:
        /*0028*/ 	.byte	0x04, 0x1c
        /*002a*/ 	.short	(.L_14 - .L_13)


	//   ....[0]....
.L_13:
        /*002c*/ 	.word	0x000000f0


	//----- nvinfo : EIATTR_SW_WAR
	.align		4
.L_14:
        /*0030*/ 	.byte	0x04, 0x36
        /*0032*/ 	.short	(.L_16 - .L_15)
.L_15:
        /*0034*/ 	.word	0x00000008
.L_16:


//--------------------- .nv.callgraph             --------------------------
	.section	.nv.callgraph,"",@"SHT_CUDA_CALLGRAPH"
	.align	4
	.sectionentsize	8
	.align		4
        /*0000*/ 	.word	0x00000000
	.align		4
        /*0004*/ 	.word	0xffffffff
	.align		4
        /*0008*/ 	.word	index@(_Z12hello_kernelv)
	.align		4
        /*000c*/ 	.word	index@(vprintf)
	.align		4
        /*0010*/ 	.word	0x00000000
	.align		4
        /*0014*/ 	.word	0xfffffffe
	.align		4
        /*0018*/ 	.word	0x00000000
	.align		4
        /*001c*/ 	.word	0xfffffffd
	.align		4
        /*0020*/ 	.word	0x00000000
	.align		4
        /*0024*/ 	.word	0xfffffffc


//--------------------- .nv.constant4             --------------------------
	.section	.nv.constant4,"a",@progbits
	.align	8
	.align		8
.nv.constant4:
        /*0000*/ 	.dword	vprintf
	.align		8
        /*0008*/ 	.dword	$str


//--------------------- .text._Z12hello_kernelv   --------------------------
	.section	.text._Z12hello_kernelv,"ax",@progbits
	.align	128
        .global         _Z12hello_kernelv
        .type           _Z12hello_kernelv,@function
        .size           _Z12hello_kernelv,(.L_x_2 - _Z12hello_kernelv)
        .other          _Z12hello_kernelv,@"STO_CUDA_ENTRY STV_DEFAULT"
_Z12hello_kernelv:
.text._Z12hello_kernelv:
[----:B------:R-:W0:Y:S01]  /*0000*/  LDC R1, c[0x0][0x37c] ;  /* 0x0000df00ff017b82 */ /* 0x000e220000000800 */
[----:B------:R-:W1:Y:S01]  /*0010*/  S2R R8, SR_TID.X ;  /* 0x0000000000087919 */ /* 0x000e620000002100 */
[----:B0-----:R-:W-:Y:S01]  /*0020*/  VIADD R1, R1, 0xfffffff8 ;  /* 0xfffffff801017836 */ /* 0x001fe20000000000 */
[----:B------:R-:W-:Y:S01]  /*0030*/  MOV R0, 0x0 ;  /* 0x0000000000007802 */ /* 0x000fe20000000f00 */
[----:B------:R-:W0:Y:S04]  /*0040*/  LDCU UR4, c[0x0][0x2f8] ;  /* 0x00005f00ff0477ac */ /* 0x000e280008000800 */
[----:B------:R2:W3:Y:S01]  /*0050*/  LDC.64 R2, c[0x4][R0] ;  /* 0x0100000000027b82 */ /* 0x0004e20000000a00 */
[----:B------:R-:W4:Y:S01]  /*0060*/  LDCU.64 UR6, c[0x4][0x8] ;  /* 0x01000100ff0677ac */ /* 0x000f220008000a00 */
[----:B------:R-:W5:Y:S01]  /*0070*/  LDCU UR5, c[0x0][0x2fc] ;  /* 0x00005f80ff0577ac */ /* 0x000f620008000800 */
[----:B0-----:R-:W-:Y:S01]  /*0080*/  IADD3 R6, P0, PT, R1, UR4, RZ ;  /* 0x0000000401067c10 */ /* 0x001fe2000ff1e0ff */
[----:B----4-:R-:W-:Y:S01]  /*0090*/  IMAD.U32 R4, RZ, RZ, UR6 ;  /* 0x00000006ff047e24 */ /* 0x010fe2000f8e00ff */
[----:B------:R-:W-:-:S03]  /*00a0*/  MOV R5, UR7 ;  /* 0x0000000700057c02 */ /* 0x000fc60008000f00 */
[----:B-----5:R-:W-:Y:S01]  /*00b0*/  IMAD.X R7, RZ, RZ, UR5, P0 ;  /* 0x00000005ff077e24 */ /* 0x020fe200080e06ff */
[----:B-1----:R2:W-:Y:S07]  /*00c0*/  STL [R1], R8 ;  /* 0x0000000801007387 */ /* 0x0025ee0000100800 */
[----:B------:R-:W-:-:S07]  /*00d0*/  LEPC R20, `(.L_x_0) ;  /* 0x000000001014794e */ /* 0x000fce0000000000 */
[----:B--23--:R-:W-:Y:S05]  /*00e0*/  CALL.ABS.NOINC R2 ;  /* 0x0000000002007343 */ /* 0x00cfea0003c00000 */
.L_x_0:
[----:B------:R-:W-:Y:S05]  /*00f0*/  EXIT ;  /* 0x000000000000794d */ /* 0x000fea0003800000 */
.L_x_1:
[----:B------:R-:W-:-:S00]  /*0100*/  BRA `(.L_x_1) ;  /* 0xfffffffc00fc7947 */ /* 0x000fc0000383ffff */
[----:B------:R-:W-:-:S00]  /*0110*/  NOP ;  /* 0x0000000000007918 */ /* 0x000fc00000000000 */
        /* <DEDUP_REMOVED lines=14> */
.L_x_2:


//--------------------- .nv.global.init           --------------------------
	.section	.nv.global.init,"aw",@progbits
.nv.global.init:
	.type		$str,@object
	.size		$str,(.L_0 - $str)
$str:
        /*0000*/ 	.byte	0x48, 0x65, 0x6c, 0x6c, 0x6f, 0x20, 0x57, 0x6f, 0x72, 0x6c, 0x64, 0x20, 0x66, 0x72, 0x6f, 0x6d
        /*0010*/ 	.byte	0x20, 0x54, 0x68, 0x72, 0x65, 0x61, 0x64, 0x20, 0x25, 0x64, 0x0a, 0x00
.L_0:


//--------------------- .nv.shared.reserved.0     --------------------------
	.section	.nv.shared.reserved.0,"aw",@nobits
	.weak		__nv_reservedSMEM_offset_0_alias
	.size		__nv_reservedSMEM_offset_0_alias, 0, 64
	.other		__nv_reservedSMEM_offset_0_alias,@"STO_CUDA_RESERVED_SHARED STV_DEFAULT"
__nv_reservedSMEM_offset_0_alias:
	.zero		0
	.zero		64


//--------------------- .nv.constant0._Z12hello_kernelv --------------------------
	.section	.nv.constant0._Z12hello_kernelv,"a",@progbits
	.sectionflags	@""
	.align	4
.nv.constant0._Z12hello_kernelv:
	.zero		896


//--------------------- SYMBOLS --------------------------

	.type		.nv.reservedSmem.offset0,@object
	.size		.nv.reservedSmem.offset0,0x4
	.type		vprintf,@function
